//
// Generated by NVIDIA NVVM Compiler
//
// Compiler Build ID: CL-36424714
// Cuda compilation tools, release 13.0, V13.0.88
// Based on NVVM 20.0.0
//

.version 9.0
.target sm_100
.address_size 64

	// .globl	_Z6addTenPfi

.visible .entry _Z6addTenPfi(
	.param .u64 .ptr .align 1 _Z6addTenPfi_param_0,
	.param .u32 _Z6addTenPfi_param_1
)
{
	.reg .pred 	%p<2>;
	.reg .b32 	%r<15>;
	.reg .b32 	%f<3>;
	.reg .b64 	%rd<5>;

	ld.param.u64 	%rd1, [_Z6addTenPfi_param_0];
	ld.param.u32 	%r2, [_Z6addTenPfi_param_1];
	mov.u32 	%r3, %ntid.x;
	mov.u32 	%r4, %ntid.y;
	mov.u32 	%r5, %ntid.z;
	mov.u32 	%r6, %tid.x;
	mov.u32 	%r7, %tid.y;
	mov.u32 	%r8, %tid.z;
	mov.u32 	%r9, %ctaid.x;
	mov.u32 	%r10, %ctaid.y;
	mov.u32 	%r11, %nctaid.x;
	mad.lo.s32 	%r12, %r10, %r11, %r9;
	mad.lo.s32 	%r13, %r12, %r5, %r8;
	mad.lo.s32 	%r14, %r13, %r4, %r7;
	mad.lo.s32 	%r1, %r14, %r3, %r6;
	setp.ge.s32 	%p1, %r1, %r2;
	@%p1 bra 	$L__BB0_2;
	cvta.to.global.u64 	%rd2, %rd1;
	mul.wide.s32 	%rd3, %r1, 4;
	add.s64 	%rd4, %rd2, %rd3;
	ld.global.f32 	%f1, [%rd4];
	add.f32 	%f2, %f1, 0f41200000;
	st.global.f32 	[%rd4], %f2;
$L__BB0_2:
	ret;

}


// ===== COMPILED SASS (sm_100) =====

	.target	sm_100

	.elftype	@"ET_EXEC"


//--------------------- .note.nv.tkinfo           --------------------------
	.section	.note.nv.tkinfo,"",@"SHT_NOTE"
	.sectionflags	@"SHF_NOTE_NV_TKINFO"
	.tkinfo
        /*0018*/ 	.word	0x00000002
        /*0030*/ 	.string	""
        /*0030*/ 	.string	"ptxas"
        /*0030*/ 	.string	"Cuda compilation tools, release 13.0, V13.0.88"
        /*0030*/ 	.string	"Build cuda_13.0.r13.0/compiler.36424714_0"
        /*0030*/ 	.string	"-arch sm_100 -m 64 "



//--------------------- .note.nv.cuinfo           --------------------------
	.section	.note.nv.cuinfo,"",@"SHT_NOTE"
	.sectionflags	@"SHF_NOTE_NV_CUINFO"
        /*0018*/ 	.short	0x0002
        /*001a*/ 	.short	0x0064
        /*001c*/ 	.short	0x0082
	.zero		2


//--------------------- .nv.info                  --------------------------
	.section	.nv.info,"",@"SHT_CUDA_INFO"
	.align	4


	//----- nvinfo : EIATTR_REGCOUNT
	.align		4
        /*0000*/ 	.byte	0x04, 0x2f
        /*0002*/ 	.short	(.L_1 - .L_0)
	.align		4
.L_0:
        /*0004*/ 	.word	index@(_Z6addTenPfi)
        /*0008*/ 	.word	0x0000000c


	//----- nvinfo : EIATTR_FRAME_SIZE
	.align		4
.L_1:
        /*000c*/ 	.byte	0x04, 0x11
        /*000e*/ 	.short	(.L_3 - .L_2)
	.align		4
.L_2:
        /*0010*/ 	.word	index@(_Z6addTenPfi)
        /*0014*/ 	.word	0x00000000


	//----- nvinfo : EIATTR_MIN_STACK_SIZE
	.align		4
.L_3:
        /*0018*/ 	.byte	0x04, 0x12
        /*001a*/ 	.short	(.L_5 - .L_4)
	.align		4
.L_4:
        /*001c*/ 	.word	index@(_Z6addTenPfi)
        /*0020*/ 	.word	0x00000000
.L_5:


//--------------------- .nv.compat                --------------------------
	.section	.nv.compat,"",@"SHT_CUDA_COMPAT_INFO"
	.align	4
        /*0000*/ 	.byte	0x02, 0x09, 0x00, 0x00, 0x02, 0x02, 0x01, 0x00, 0x02, 0x05, 0x05, 0x00, 0x03, 0x07, 0x01, 0x01
        /*0010*/ 	.byte	0x02, 0x03, 0x00, 0x00, 0x02, 0x06, 0x01, 0x00, 0x04, 0x0b, 0x08, 0x00, 0x09, 0x00, 0x00, 0x00
        /*0020*/ 	.byte	0x00, 0x00, 0x00, 0x00


//--------------------- .nv.info._Z6addTenPfi     --------------------------
	.section	.nv.info._Z6addTenPfi,"",@"SHT_CUDA_INFO"
	.sectionflags	@""
	.align	4


	//----- nvinfo : EIATTR_CUDA_API_VERSION
	.align		4
        /*0000*/ 	.byte	0x04, 0x37
        /*0002*/ 	.short	(.L_7 - .L_6)
.L_6:
        /*0004*/ 	.word	0x00000082


	//----- nvinfo : EIATTR_KPARAM_INFO
	.align		4
.L_7:
        /*0008*/ 	.byte	0x04, 0x17
        /*000a*/ 	.short	(.L_9 - .L_8)
.L_8:
        /*000c*/ 	.word	0x00000000
        /*0010*/ 	.short	0x0001
        /*0012*/ 	.short	0x0008
        /*0014*/ 	.byte	0x00, 0xf0, 0x11, 0x00


	//----- nvinfo : EIATTR_KPARAM_INFO
	.align		4
.L_9:
        /*0018*/ 	.byte	0x04, 0x17
        /*001a*/ 	.short	(.L_11 - .L_10)
.L_10:
        /*001c*/ 	.word	0x00000000
        /*0020*/ 	.short	0x0000
        /*0022*/ 	.short	0x0000
        /*0024*/ 	.byte	0x00, 0xf5, 0x21, 0x00


	//----- nvinfo : EIATTR_SPARSE_MMA_MASK
	.align		4
.L_11:
        /*0028*/ 	.byte	0x03, 0x50
        /*002a*/ 	.short	0x0000


	//----- nvinfo : EIATTR_MAXREG_COUNT
	.align		4
        /*002c*/ 	.byte	0x03, 0x1b
        /*002e*/ 	.short	0x00ff


	//----- nvinfo : EIATTR_MERCURY_ISA_VERSION
	.align		4
        /*0030*/ 	.byte	0x03, 0x5f
        /*0032*/ 	.short	0x0101


	//----- nvinfo : EIATTR_VRC_CTA_INIT_COUNT
	.align		4
        /*0034*/ 	.byte	0x02, 0x4a
	.zero		1
	.zero		1


	//----- nvinfo : EIATTR_EXIT_INSTR_OFFSETS
	.align		4
        /*0038*/ 	.byte	0x04, 0x1c
        /*003a*/ 	.short	(.L_13 - .L_12)


	//   ....[0]....
.L_12:
        /*003c*/ 	.word	0x00000100


	//   ....[1]....
        /*0040*/ 	.word	0x00000170


	//----- nvinfo : EIATTR_CBANK_PARAM_SIZE
	.align		4
.L_13:
        /*0044*/ 	.byte	0x03, 0x19
        /*0046*/ 	.short	0x000c


	//----- nvinfo : EIATTR_PARAM_CBANK
	.align		4
        /*0048*/ 	.byte	0x04, 0x0a
        /*004a*/ 	.short	(.L_15 - .L_14)
	.align		4
.L_14:
        /*004c*/ 	.word	index@(.nv.constant0._Z6addTenPfi)
        /*0050*/ 	.short	0x0380
        /*0052*/ 	.short	0x000c


	//----- nvinfo : EIATTR_SW_WAR
	.align		4
.L_15:
        /*0054*/ 	.byte	0x04, 0x36
        /*0056*/ 	.short	(.L_17 - .L_16)
.L_16:
        /*0058*/ 	.word	0x00000008
.L_17:


//--------------------- .nv.callgraph             --------------------------
	.section	.nv.callgraph,"",@"SHT_CUDA_CALLGRAPH"
	.align	4
	.sectionentsize	8
	.align		4
        /*0000*/ 	.word	0x00000000
	.align		4
        /*0004*/ 	.word	0xffffffff
	.align		4
        /*0008*/ 	.word	0x00000000
	.align		4
        /*000c*/ 	.word	0xfffffffe
	.align		4
        /*0010*/ 	.word	0x00000000
	.align		4
        /*0014*/ 	.word	0xfffffffd
	.align		4
        /*0018*/ 	.word	0x00000000
	.align		4
        /*001c*/ 	.word	0xfffffffc


//--------------------- .text._Z6addTenPfi        --------------------------
	.section	.text._Z6addTenPfi,"ax",@progbits
	.align	128
        .global         _Z6addTenPfi
        .type           _Z6addTenPfi,@function
        .size           _Z6addTenPfi,(.L_x_1 - _Z6addTenPfi)
        .other          _Z6addTenPfi,@"STO_CUDA_ENTRY STV_DEFAULT"
_Z6addTenPfi:
.text._Z6addTenPfi:
[----:B------:R-:W-:Y:S01]  /*0000*/  LDC R1, c[0x0][0x37c] ;  /* 0x0000df00ff017b82 */ /* 0x000fe20000000800 */
[----:B------:R-:W0:Y:S01]  /*0010*/  S2R R0, SR_CTAID.Y ;  /* 0x0000000000007919 */ /* 0x000e220000002600 */
[----:B------:R-:W1:Y:S06]  /*0020*/  LDCU UR4, c[0x0][0x360] ;  /* 0x00006c00ff0477ac */ /* 0x000e6c0008000800 */
[----:B------:R-:W0:Y:S01]  /*0030*/  S2UR UR7, SR_CTAID.X ;  /* 0x00000000000779c3 */ /* 0x000e220000002500 */
[----:B------:R-:W2:Y:S01]  /*0040*/  S2R R7, SR_TID.Z ;  /* 0x0000000000077919 */ /* 0x000ea20000002300 */
[----:B------:R-:W3:Y:S01]  /*0050*/  LDCU UR5, c[0x0][0x364] ;  /* 0x00006c80ff0577ac */ /* 0x000ee20008000800 */
[----:B------:R-:W3:Y:S01]  /*0060*/  S2R R3, SR_TID.Y ;  /* 0x0000000000037919 */ /* 0x000ee20000002200 */
[----:B------:R-:W2:Y:S04]  /*0070*/  LDCU UR6, c[0x0][0x368] ;  /* 0x00006d00ff0677ac */ /* 0x000ea80008000800 */
[----:B------:R-:W0:Y:S01]  /*0080*/  LDC R9, c[0x0][0x370] ;  /* 0x0000dc00ff097b82 */ /* 0x000e220000000800 */
[----:B------:R-:W1:Y:S01]  /*0090*/  S2R R5, SR_TID.X ;  /* 0x0000000000057919 */ /* 0x000e620000002100 */
[----:B------:R-:W4:Y:S01]  /*00a0*/  LDCU UR8, c[0x0][0x388] ;  /* 0x00007100ff0877ac */ /* 0x000f220008000800 */
[----:B0-----:R-:W-:-:S04]  /*00b0*/  IMAD R0, R0, R9, UR7 ;  /* 0x0000000700007e24 */ /* 0x001fc8000f8e0209 */
[----:B--2---:R-:W-:-:S04]  /*00c0*/  IMAD R0, R0, UR6, R7 ;  /* 0x0000000600007c24 */ /* 0x004fc8000f8e0207 */
[----:B---3--:R-:W-:-:S04]  /*00d0*/  IMAD R0, R0, UR5, R3 ;  /* 0x0000000500007c24 */ /* 0x008fc8000f8e0203 */
[----:B-1----:R-:W-:-:S05]  /*00e0*/  IMAD R5, R0, UR4, R5 ;  /* 0x0000000400057c24 */ /* 0x002fca000f8e0205 */
[----:B----4-:R-:W-:-:S13]  /*00f0*/  ISETP.GE.AND P0, PT, R5, UR8, PT ;  /* 0x0000000805007c0c */ /* 0x010fda000bf06270 */
[----:B------:R-:W-:Y:S05]  /*0100*/  @P0 EXIT ;  /* 0x000000000000094d */ /* 0x000fea0003800000 */
[----:B------:R-:W0:Y:S01]  /*0110*/  LDC.64 R2, c[0x0][0x380] ;  /* 0x0000e000ff027b82 */ /* 0x000e220000000a00 */
[----:B------:R-:W1:Y:S01]  /*0120*/  LDCU.64 UR4, c[0x0][0x358] ;  /* 0x00006b00ff0477ac */ /* 0x000e620008000a00 */
[----:B0-----:R-:W-:-:S05]  /*0130*/  IMAD.WIDE R2, R5, 0x4, R2 ;  /* 0x0000000405027825 */ /* 0x001fca00078e0202 */
[----:B-1----:R-:W2:Y:S02]  /*0140*/  LDG.E R0, desc[UR4][R2.64] ;  /* 0x0000000402007981 */ /* 0x002ea4000c1e1900 */
[----:B--2---:R-:W-:-:S05]  /*0150*/  FADD R5, R0, 10 ;  /* 0x4120000000057421 */ /* 0x004fca0000000000 */
[----:B------:R-:W-:Y:S01]  /*0160*/  STG.E desc[UR4][R2.64], R5 ;  /* 0x0000000502007986 */ /* 0x000fe2000c101904 */
[----:B------:R-:W-:Y:S05]  /*0170*/  EXIT ;  /* 0x000000000000794d */ /* 0x000fea0003800000 */
.L_x_0:
[----:B------:R-:W-:-:S00]  /*0180*/  BRA `(.L_x_0) ;  /* 0xfffffffc00fc7947 */ /* 0x000fc0000383ffff */
[----:B------:R-:W-:-:S00]  /*0190*/  NOP ;  /* 0x0000000000007918 */ /* 0x000fc00000000000 */
        /* <DEDUP_REMOVED lines=14> */
.L_x_1:


//--------------------- .nv.shared.reserved.0     --------------------------
	.section	.nv.shared.reserved.0,"aw",@nobits
	.weak		__nv_reservedSMEM_offset_0_alias
	.size		__nv_reservedSMEM_offset_0_alias, 0, 64
	.other		__nv_reservedSMEM_offset_0_alias,@"STO_CUDA_RESERVED_SHARED STV_DEFAULT"
__nv_reservedSMEM_offset_0_alias:
	.zero		0
	.zero		64


//--------------------- .nv.constant0._Z6addTenPfi --------------------------
	.section	.nv.constant0._Z6addTenPfi,"a",@progbits
	.sectionflags	@""
	.align	4
.nv.constant0._Z6addTenPfi:
	.zero		908


//--------------------- SYMBOLS --------------------------

	.type		.nv.reservedSmem.offset0,@object
	.size		.nv.reservedSmem.offset0,0x4
